//
// Generated by NVIDIA NVVM Compiler
//
// Compiler Build ID: CL-36424714
// Cuda compilation tools, release 13.0, V13.0.88
// Based on NVVM 20.0.0
//

.version 9.0
.target sm_100
.address_size 64

	// .globl	_Z15pagerank_kerneliPKiS0_S0_PKdPd

.visible .entry _Z15pagerank_kerneliPKiS0_S0_PKdPd(
	.param .u32 _Z15pagerank_kerneliPKiS0_S0_PKdPd_param_0,
	.param .u64 .ptr .align 1 _Z15pagerank_kerneliPKiS0_S0_PKdPd_param_1,
	.param .u64 .ptr .align 1 _Z15pagerank_kerneliPKiS0_S0_PKdPd_param_2,
	.param .u64 .ptr .align 1 _Z15pagerank_kerneliPKiS0_S0_PKdPd_param_3,
	.param .u64 .ptr .align 1 _Z15pagerank_kerneliPKiS0_S0_PKdPd_param_4,
	.param .u64 .ptr .align 1 _Z15pagerank_kerneliPKiS0_S0_PKdPd_param_5
)
{
	.reg .pred 	%p<11>;
	.reg .b32 	%r<61>;
	.reg .b64 	%rd<84>;
	.reg .b64 	%fd<90>;

	ld.param.u32 	%r17, [_Z15pagerank_kerneliPKiS0_S0_PKdPd_param_0];
	ld.param.u64 	%rd5, [_Z15pagerank_kerneliPKiS0_S0_PKdPd_param_1];
	ld.param.u64 	%rd7, [_Z15pagerank_kerneliPKiS0_S0_PKdPd_param_2];
	ld.param.u64 	%rd8, [_Z15pagerank_kerneliPKiS0_S0_PKdPd_param_3];
	ld.param.u64 	%rd9, [_Z15pagerank_kerneliPKiS0_S0_PKdPd_param_4];
	ld.param.u64 	%rd6, [_Z15pagerank_kerneliPKiS0_S0_PKdPd_param_5];
	cvta.to.global.u64 	%rd1, %rd8;
	cvta.to.global.u64 	%rd2, %rd9;
	cvta.to.global.u64 	%rd3, %rd7;
	mov.u32 	%r18, %ctaid.x;
	mov.u32 	%r19, %ntid.x;
	mov.u32 	%r20, %tid.x;
	mad.lo.s32 	%r1, %r18, %r19, %r20;
	setp.ge.s32 	%p1, %r1, %r17;
	@%p1 bra 	$L__BB0_15;
	cvta.to.global.u64 	%rd10, %rd5;
	mul.wide.s32 	%rd11, %r1, 4;
	add.s64 	%rd12, %rd10, %rd11;
	ld.global.u32 	%r58, [%rd12];
	ld.global.u32 	%r3, [%rd12+4];
	setp.ge.s32 	%p2, %r58, %r3;
	mov.f64 	%fd89, 0d0000000000000000;
	@%p2 bra 	$L__BB0_14;
	add.s32 	%r21, %r58, 1;
	max.s32 	%r22, %r3, %r21;
	sub.s32 	%r4, %r22, %r58;
	and.b32  	%r5, %r4, 7;
	sub.s32 	%r23, %r58, %r22;
	setp.gt.u32 	%p3, %r23, -8;
	mov.f64 	%fd88, 0d0000000000000000;
	@%p3 bra 	$L__BB0_5;
	and.b32  	%r24, %r4, -8;
	neg.s32 	%r56, %r24;
	add.s64 	%rd4, %rd3, 16;
	mov.f64 	%fd88, 0d0000000000000000;
$L__BB0_4:
	.pragma "nounroll";
	mul.wide.s32 	%rd13, %r58, 4;
	add.s64 	%rd14, %rd4, %rd13;
	ld.global.u32 	%r25, [%rd14+-16];
	mul.wide.s32 	%rd15, %r25, 8;
	add.s64 	%rd16, %rd2, %rd15;
	ld.global.f64 	%fd19, [%rd16];
	mul.wide.s32 	%rd17, %r25, 4;
	add.s64 	%rd18, %rd1, %rd17;
	ld.global.u32 	%r26, [%rd18];
	cvt.rn.f64.s32 	%fd20, %r26;
	div.rn.f64 	%fd21, %fd19, %fd20;
	add.f64 	%fd22, %fd88, %fd21;
	ld.global.u32 	%r27, [%rd14+-12];
	mul.wide.s32 	%rd19, %r27, 8;
	add.s64 	%rd20, %rd2, %rd19;
	ld.global.f64 	%fd23, [%rd20];
	mul.wide.s32 	%rd21, %r27, 4;
	add.s64 	%rd22, %rd1, %rd21;
	ld.global.u32 	%r28, [%rd22];
	cvt.rn.f64.s32 	%fd24, %r28;
	div.rn.f64 	%fd25, %fd23, %fd24;
	add.f64 	%fd26, %fd22, %fd25;
	ld.global.u32 	%r29, [%rd14+-8];
	mul.wide.s32 	%rd23, %r29, 8;
	add.s64 	%rd24, %rd2, %rd23;
	ld.global.f64 	%fd27, [%rd24];
	mul.wide.s32 	%rd25, %r29, 4;
	add.s64 	%rd26, %rd1, %rd25;
	ld.global.u32 	%r30, [%rd26];
	cvt.rn.f64.s32 	%fd28, %r30;
	div.rn.f64 	%fd29, %fd27, %fd28;
	add.f64 	%fd30, %fd26, %fd29;
	ld.global.u32 	%r31, [%rd14+-4];
	mul.wide.s32 	%rd27, %r31, 8;
	add.s64 	%rd28, %rd2, %rd27;
	ld.global.f64 	%fd31, [%rd28];
	mul.wide.s32 	%rd29, %r31, 4;
	add.s64 	%rd30, %rd1, %rd29;
	ld.global.u32 	%r32, [%rd30];
	cvt.rn.f64.s32 	%fd32, %r32;
	div.rn.f64 	%fd33, %fd31, %fd32;
	add.f64 	%fd34, %fd30, %fd33;
	ld.global.u32 	%r33, [%rd14];
	mul.wide.s32 	%rd31, %r33, 8;
	add.s64 	%rd32, %rd2, %rd31;
	ld.global.f64 	%fd35, [%rd32];
	mul.wide.s32 	%rd33, %r33, 4;
	add.s64 	%rd34, %rd1, %rd33;
	ld.global.u32 	%r34, [%rd34];
	cvt.rn.f64.s32 	%fd36, %r34;
	div.rn.f64 	%fd37, %fd35, %fd36;
	add.f64 	%fd38, %fd34, %fd37;
	ld.global.u32 	%r35, [%rd14+4];
	mul.wide.s32 	%rd35, %r35, 8;
	add.s64 	%rd36, %rd2, %rd35;
	ld.global.f64 	%fd39, [%rd36];
	mul.wide.s32 	%rd37, %r35, 4;
	add.s64 	%rd38, %rd1, %rd37;
	ld.global.u32 	%r36, [%rd38];
	cvt.rn.f64.s32 	%fd40, %r36;
	div.rn.f64 	%fd41, %fd39, %fd40;
	add.f64 	%fd42, %fd38, %fd41;
	ld.global.u32 	%r37, [%rd14+8];
	mul.wide.s32 	%rd39, %r37, 8;
	add.s64 	%rd40, %rd2, %rd39;
	ld.global.f64 	%fd43, [%rd40];
	mul.wide.s32 	%rd41, %r37, 4;
	add.s64 	%rd42, %rd1, %rd41;
	ld.global.u32 	%r38, [%rd42];
	cvt.rn.f64.s32 	%fd44, %r38;
	div.rn.f64 	%fd45, %fd43, %fd44;
	add.f64 	%fd46, %fd42, %fd45;
	ld.global.u32 	%r39, [%rd14+12];
	mul.wide.s32 	%rd43, %r39, 8;
	add.s64 	%rd44, %rd2, %rd43;
	ld.global.f64 	%fd47, [%rd44];
	mul.wide.s32 	%rd45, %r39, 4;
	add.s64 	%rd46, %rd1, %rd45;
	ld.global.u32 	%r40, [%rd46];
	cvt.rn.f64.s32 	%fd48, %r40;
	div.rn.f64 	%fd49, %fd47, %fd48;
	add.f64 	%fd88, %fd46, %fd49;
	add.s32 	%r58, %r58, 8;
	add.s32 	%r56, %r56, 8;
	setp.ne.s32 	%p4, %r56, 0;
	@%p4 bra 	$L__BB0_4;
$L__BB0_5:
	setp.eq.s32 	%p5, %r5, 0;
	@%p5 bra 	$L__BB0_13;
	and.b32  	%r12, %r4, 3;
	setp.lt.u32 	%p6, %r5, 4;
	@%p6 bra 	$L__BB0_8;
	mul.wide.s32 	%rd47, %r58, 4;
	add.s64 	%rd48, %rd3, %rd47;
	ld.global.u32 	%r41, [%rd48];
	mul.wide.s32 	%rd49, %r41, 8;
	add.s64 	%rd50, %rd2, %rd49;
	ld.global.f64 	%fd51, [%rd50];
	mul.wide.s32 	%rd51, %r41, 4;
	add.s64 	%rd52, %rd1, %rd51;
	ld.global.u32 	%r42, [%rd52];
	cvt.rn.f64.s32 	%fd52, %r42;
	div.rn.f64 	%fd53, %fd51, %fd52;
	add.f64 	%fd54, %fd88, %fd53;
	ld.global.u32 	%r43, [%rd48+4];
	mul.wide.s32 	%rd53, %r43, 8;
	add.s64 	%rd54, %rd2, %rd53;
	ld.global.f64 	%fd55, [%rd54];
	mul.wide.s32 	%rd55, %r43, 4;
	add.s64 	%rd56, %rd1, %rd55;
	ld.global.u32 	%r44, [%rd56];
	cvt.rn.f64.s32 	%fd56, %r44;
	div.rn.f64 	%fd57, %fd55, %fd56;
	add.f64 	%fd58, %fd54, %fd57;
	ld.global.u32 	%r45, [%rd48+8];
	mul.wide.s32 	%rd57, %r45, 8;
	add.s64 	%rd58, %rd2, %rd57;
	ld.global.f64 	%fd59, [%rd58];
	mul.wide.s32 	%rd59, %r45, 4;
	add.s64 	%rd60, %rd1, %rd59;
	ld.global.u32 	%r46, [%rd60];
	cvt.rn.f64.s32 	%fd60, %r46;
	div.rn.f64 	%fd61, %fd59, %fd60;
	add.f64 	%fd62, %fd58, %fd61;
	ld.global.u32 	%r47, [%rd48+12];
	mul.wide.s32 	%rd61, %r47, 8;
	add.s64 	%rd62, %rd2, %rd61;
	ld.global.f64 	%fd63, [%rd62];
	mul.wide.s32 	%rd63, %r47, 4;
	add.s64 	%rd64, %rd1, %rd63;
	ld.global.u32 	%r48, [%rd64];
	cvt.rn.f64.s32 	%fd64, %r48;
	div.rn.f64 	%fd65, %fd63, %fd64;
	add.f64 	%fd88, %fd62, %fd65;
	add.s32 	%r58, %r58, 4;
$L__BB0_8:
	setp.eq.s32 	%p7, %r12, 0;
	@%p7 bra 	$L__BB0_13;
	setp.eq.s32 	%p8, %r12, 1;
	@%p8 bra 	$L__BB0_11;
	mul.wide.s32 	%rd65, %r58, 4;
	add.s64 	%rd66, %rd3, %rd65;
	ld.global.u32 	%r49, [%rd66];
	mul.wide.s32 	%rd67, %r49, 8;
	add.s64 	%rd68, %rd2, %rd67;
	ld.global.f64 	%fd67, [%rd68];
	mul.wide.s32 	%rd69, %r49, 4;
	add.s64 	%rd70, %rd1, %rd69;
	ld.global.u32 	%r50, [%rd70];
	cvt.rn.f64.s32 	%fd68, %r50;
	div.rn.f64 	%fd69, %fd67, %fd68;
	add.f64 	%fd70, %fd88, %fd69;
	ld.global.u32 	%r51, [%rd66+4];
	mul.wide.s32 	%rd71, %r51, 8;
	add.s64 	%rd72, %rd2, %rd71;
	ld.global.f64 	%fd71, [%rd72];
	mul.wide.s32 	%rd73, %r51, 4;
	add.s64 	%rd74, %rd1, %rd73;
	ld.global.u32 	%r52, [%rd74];
	cvt.rn.f64.s32 	%fd72, %r52;
	div.rn.f64 	%fd73, %fd71, %fd72;
	add.f64 	%fd88, %fd70, %fd73;
	add.s32 	%r58, %r58, 2;
$L__BB0_11:
	and.b32  	%r53, %r4, 1;
	setp.eq.b32 	%p9, %r53, 1;
	not.pred 	%p10, %p9;
	@%p10 bra 	$L__BB0_13;
	mul.wide.s32 	%rd75, %r58, 4;
	add.s64 	%rd76, %rd3, %rd75;
	ld.global.u32 	%r54, [%rd76];
	mul.wide.s32 	%rd77, %r54, 8;
	add.s64 	%rd78, %rd2, %rd77;
	ld.global.f64 	%fd74, [%rd78];
	mul.wide.s32 	%rd79, %r54, 4;
	add.s64 	%rd80, %rd1, %rd79;
	ld.global.u32 	%r55, [%rd80];
	cvt.rn.f64.s32 	%fd75, %r55;
	div.rn.f64 	%fd76, %fd74, %fd75;
	add.f64 	%fd88, %fd88, %fd76;
$L__BB0_13:
	mul.f64 	%fd89, %fd88, 0d3FEB333333333333;
$L__BB0_14:
	cvt.rn.f64.s32 	%fd77, %r17;
	mov.f64 	%fd78, 0d3FC3333333333334;
	div.rn.f64 	%fd79, %fd78, %fd77;
	add.f64 	%fd80, %fd79, %fd89;
	cvta.to.global.u64 	%rd81, %rd6;
	mul.wide.s32 	%rd82, %r1, 8;
	add.s64 	%rd83, %rd81, %rd82;
	st.global.f64 	[%rd83], %fd80;
$L__BB0_15:
	ret;

}


// ===== COMPILED SASS (sm_100) =====

	.target	sm_100

	.elftype	@"ET_EXEC"


//--------------------- .note.nv.tkinfo           --------------------------
	.section	.note.nv.tkinfo,"",@"SHT_NOTE"
	.sectionflags	@"SHF_NOTE_NV_TKINFO"
	.tkinfo
        /*0018*/ 	.word	0x00000002
        /*0030*/ 	.string	""
        /*0030*/ 	.string	"ptxas"
        /*0030*/ 	.string	"Cuda compilation tools, release 13.0, V13.0.88"
        /*0030*/ 	.string	"Build cuda_13.0.r13.0/compiler.36424714_0"
        /*0030*/ 	.string	"-arch sm_100 -m 64 "



//--------------------- .note.nv.cuinfo           --------------------------
	.section	.note.nv.cuinfo,"",@"SHT_NOTE"
	.sectionflags	@"SHF_NOTE_NV_CUINFO"
        /*0018*/ 	.short	0x0002
        /*001a*/ 	.short	0x0064
        /*001c*/ 	.short	0x0082
	.zero		2


//--------------------- .nv.info                  --------------------------
	.section	.nv.info,"",@"SHT_CUDA_INFO"
	.align	4


	//----- nvinfo : EIATTR_REGCOUNT
	.align		4
        /*0000*/ 	.byte	0x04, 0x2f
        /*0002*/ 	.short	(.L_1 - .L_0)
	.align		4
.L_0:
        /*0004*/ 	.word	index@(_Z15pagerank_kerneliPKiS0_S0_PKdPd)
        /*0008*/ 	.word	0x00000026


	//----- nvinfo : EIATTR_FRAME_SIZE
	.align		4
.L_1:
        /*000c*/ 	.byte	0x04, 0x11
        /*000e*/ 	.short	(.L_3 - .L_2)
	.align		4
.L_2:
        /*0010*/ 	.word	index@($__internal_0_$__cuda_sm20_div_rn_f64_full)
        /*0014*/ 	.word	0x00000000


	//----- nvinfo : EIATTR_FRAME_SIZE
	.align		4
.L_3:
        /*0018*/ 	.byte	0x04, 0x11
        /*001a*/ 	.short	(.L_5 - .L_4)
	.align		4
.L_4:
        /*001c*/ 	.word	index@(_Z15pagerank_kerneliPKiS0_S0_PKdPd)
        /*0020*/ 	.word	0x00000000


	//----- nvinfo : EIATTR_MIN_STACK_SIZE
	.align		4
.L_5:
        /*0024*/ 	.byte	0x04, 0x12
        /*0026*/ 	.short	(.L_7 - .L_6)
	.align		4
.L_6:
        /*0028*/ 	.word	index@(_Z15pagerank_kerneliPKiS0_S0_PKdPd)
        /*002c*/ 	.word	0x00000000
.L_7:


//--------------------- .nv.compat                --------------------------
	.section	.nv.compat,"",@"SHT_CUDA_COMPAT_INFO"
	.align	4
        /*0000*/ 	.byte	0x02, 0x09, 0x00, 0x00, 0x02, 0x02, 0x01, 0x00, 0x02, 0x05, 0x05, 0x00, 0x03, 0x07, 0x01, 0x01
        /*0010*/ 	.byte	0x02, 0x03, 0x00, 0x00, 0x02, 0x06, 0x01, 0x00, 0x04, 0x0b, 0x08, 0x00, 0x01, 0x00, 0x00, 0x00
        /*0020*/ 	.byte	0x00, 0x00, 0x00, 0x00


//--------------------- .nv.info._Z15pagerank_kerneliPKiS0_S0_PKdPd --------------------------
	.section	.nv.info._Z15pagerank_kerneliPKiS0_S0_PKdPd,"",@"SHT_CUDA_INFO"
	.sectionflags	@""
	.align	4


	//----- nvinfo : EIATTR_CUDA_API_VERSION
	.align		4
        /*0000*/ 	.byte	0x04, 0x37
        /*0002*/ 	.short	(.L_9 - .L_8)
.L_8:
        /*0004*/ 	.word	0x00000082


	//----- nvinfo : EIATTR_KPARAM_INFO
	.align		4
.L_9:
        /*0008*/ 	.byte	0x04, 0x17
        /*000a*/ 	.short	(.L_11 - .L_10)
.L_10:
        /*000c*/ 	.word	0x00000000
        /*0010*/ 	.short	0x0005
        /*0012*/ 	.short	0x0028
        /*0014*/ 	.byte	0x00, 0xf5, 0x21, 0x00


	//----- nvinfo : EIATTR_KPARAM_INFO
	.align		4
.L_11:
        /*0018*/ 	.byte	0x04, 0x17
        /*001a*/ 	.short	(.L_13 - .L_12)
.L_12:
        /*001c*/ 	.word	0x00000000
        /*0020*/ 	.short	0x0004
        /*0022*/ 	.short	0x0020
        /*0024*/ 	.byte	0x00, 0xf5, 0x21, 0x00


	//----- nvinfo : EIATTR_KPARAM_INFO
	.align		4
.L_13:
        /*0028*/ 	.byte	0x04, 0x17
        /*002a*/ 	.short	(.L_15 - .L_14)
.L_14:
        /*002c*/ 	.word	0x00000000
        /*0030*/ 	.short	0x0003
        /*0032*/ 	.short	0x0018
        /*0034*/ 	.byte	0x00, 0xf5, 0x21, 0x00


	//----- nvinfo : EIATTR_KPARAM_INFO
	.align		4
.L_15:
        /*0038*/ 	.byte	0x04, 0x17
        /*003a*/ 	.short	(.L_17 - .L_16)
.L_16:
        /*003c*/ 	.word	0x00000000
        /*0040*/ 	.short	0x0002
        /*0042*/ 	.short	0x0010
        /*0044*/ 	.byte	0x00, 0xf5, 0x21, 0x00


	//----- nvinfo : EIATTR_KPARAM_INFO
	.align		4
.L_17:
        /*0048*/ 	.byte	0x04, 0x17
        /*004a*/ 	.short	(.L_19 - .L_18)
.L_18:
        /*004c*/ 	.word	0x00000000
        /*0050*/ 	.short	0x0001
        /*0052*/ 	.short	0x0008
        /*0054*/ 	.byte	0x00, 0xf5, 0x21, 0x00


	//----- nvinfo : EIATTR_KPARAM_INFO
	.align		4
.L_19:
        /*0058*/ 	.byte	0x04, 0x17
        /*005a*/ 	.short	(.L_21 - .L_20)
.L_20:
        /*005c*/ 	.word	0x00000000
        /*0060*/ 	.short	0x0000
        /*0062*/ 	.short	0x0000
        /*0064*/ 	.byte	0x00, 0xf0, 0x11, 0x00


	//----- nvinfo : EIATTR_SPARSE_MMA_MASK
	.align		4
.L_21:
        /*0068*/ 	.byte	0x03, 0x50
        /*006a*/ 	.short	0x0000


	//----- nvinfo : EIATTR_MAXREG_COUNT
	.align		4
        /*006c*/ 	.byte	0x03, 0x1b
        /*006e*/ 	.short	0x00ff


	//----- nvinfo : EIATTR_MERCURY_ISA_VERSION
	.align		4
        /*0070*/ 	.byte	0x03, 0x5f
        /*0072*/ 	.short	0x0101


	//----- nvinfo : EIATTR_VRC_CTA_INIT_COUNT
	.align		4
        /*0074*/ 	.byte	0x02, 0x4a
	.zero		1
	.zero		1


	//----- nvinfo : EIATTR_EXIT_INSTR_OFFSETS
	.align		4
        /*0078*/ 	.byte	0x04, 0x1c
        /*007a*/ 	.short	(.L_23 - .L_22)


	//   ....[0]....
.L_22:
        /*007c*/ 	.word	0x00000070


	//   ....[1]....
        /*0080*/ 	.word	0x00002120


	//----- nvinfo : EIATTR_CRS_STACK_SIZE
	.align		4
.L_23:
        /*0084*/ 	.byte	0x04, 0x1e
        /*0086*/ 	.short	(.L_25 - .L_24)
.L_24:
        /*0088*/ 	.word	0x00000000


	//----- nvinfo : EIATTR_CBANK_PARAM_SIZE
	.align		4
.L_25:
        /*008c*/ 	.byte	0x03, 0x19
        /*008e*/ 	.short	0x0030


	//----- nvinfo : EIATTR_PARAM_CBANK
	.align		4
        /*0090*/ 	.byte	0x04, 0x0a
        /*0092*/ 	.short	(.L_27 - .L_26)
	.align		4
.L_26:
        /*0094*/ 	.word	index@(.nv.constant0._Z15pagerank_kerneliPKiS0_S0_PKdPd)
        /*0098*/ 	.short	0x0380
        /*009a*/ 	.short	0x0030


	//----- nvinfo : EIATTR_SW_WAR
	.align		4
.L_27:
        /*009c*/ 	.byte	0x04, 0x36
        /*009e*/ 	.short	(.L_29 - .L_28)
.L_28:
        /*00a0*/ 	.word	0x00000008
.L_29:


//--------------------- .nv.callgraph             --------------------------
	.section	.nv.callgraph,"",@"SHT_CUDA_CALLGRAPH"
	.align	4
	.sectionentsize	8
	.align		4
        /*0000*/ 	.word	0x00000000
	.align		4
        /*0004*/ 	.word	0xffffffff
	.align		4
        /*0008*/ 	.word	0x00000000
	.align		4
        /*000c*/ 	.word	0xfffffffe
	.align		4
        /*0010*/ 	.word	0x00000000
	.align		4
        /*0014*/ 	.word	0xfffffffd
	.align		4
        /*0018*/ 	.word	0x00000000
	.align		4
        /*001c*/ 	.word	0xfffffffc


//--------------------- .text._Z15pagerank_kerneliPKiS0_S0_PKdPd --------------------------
	.section	.text._Z15pagerank_kerneliPKiS0_S0_PKdPd,"ax",@progbits
	.align	128
        .global         _Z15pagerank_kerneliPKiS0_S0_PKdPd
        .type           _Z15pagerank_kerneliPKiS0_S0_PKdPd,@function
        .size           _Z15pagerank_kerneliPKiS0_S0_PKdPd,(.L_x_48 - _Z15pagerank_kerneliPKiS0_S0_PKdPd)
        .other          _Z15pagerank_kerneliPKiS0_S0_PKdPd,@"STO_CUDA_ENTRY STV_DEFAULT"
_Z15pagerank_kerneliPKiS0_S0_PKdPd:
.text._Z15pagerank_kerneliPKiS0_S0_PKdPd:
[----:B------:R-:W-:Y:S01]  /*0000*/  LDC R1, c[0x0][0x37c] ;  /* 0x0000df00ff017b82 */ /* 0x000fe20000000800 */
[----:B------:R-:W0:Y:S07]  /*0010*/  S2R R0, SR_TID.X ;  /* 0x0000000000007919 */ /* 0x000e2e0000002100 */
[----:B------:R-:W0:Y:S01]  /*0020*/  S2UR UR4, SR_CTAID.X ;  /* 0x00000000000479c3 */ /* 0x000e220000002500 */
[----:B------:R-:W1:Y:S07]  /*0030*/  LDCU UR5, c[0x0][0x380] ;  /* 0x00007000ff0577ac */ /* 0x000e6e0008000800 */
[----:B------:R-:W0:Y:S02]  /*0040*/  LDC R3, c[0x0][0x360] ;  /* 0x0000d800ff037b82 */ /* 0x000e240000000800 */
[----:B0-----:R-:W-:-:S05]  /*0050*/  IMAD R3, R3, UR4, R0 ;  /* 0x0000000403037c24 */ /* 0x001fca000f8e0200 */
[----:B-1----:R-:W-:-:S13]  /*0060*/  ISETP.GE.AND P0, PT, R3, UR5, PT ;  /* 0x0000000503007c0c */ /* 0x002fda000bf06270 */
[----:B------:R-:W-:Y:S05]  /*0070*/  @P0 EXIT ;  /* 0x000000000000094d */ /* 0x000fea0003800000 */
[----:B------:R-:W0:Y:S01]  /*0080*/  LDC.64 R4, c[0x0][0x388] ;  /* 0x0000e200ff047b82 */ /* 0x000e220000000a00 */
[----:B------:R-:W1:Y:S01]  /*0090*/  LDCU.64 UR4, c[0x0][0x358] ;  /* 0x00006b00ff0477ac */ /* 0x000e620008000a00 */
[----:B0-----:R-:W-:-:S05]  /*00a0*/  IMAD.WIDE R4, R3, 0x4, R4 ;  /* 0x0000000403047825 */ /* 0x001fca00078e0204 */
[----:B-1----:R-:W2:Y:S04]  /*00b0*/  LDG.E R2, desc[UR4][R4.64] ;  /* 0x0000000404027981 */ /* 0x002ea8000c1e1900 */
[----:B------:R-:W2:Y:S01]  /*00c0*/  LDG.E R7, desc[UR4][R4.64+0x4] ;  /* 0x0000040404077981 */ /* 0x000ea2000c1e1900 */
[----:B------:R-:W-:Y:S01]  /*00d0*/  BSSY.RECONVERGENT B0, `(.L_x_0) ;  /* 0x00001ea000007945 */ /* 0x000fe20003800200 */
[----:B------:R-:W-:Y:S02]  /*00e0*/  CS2R R24, SRZ ;  /* 0x0000000000187805 */ /* 0x000fe4000001ff00 */
[----:B--2---:R-:W-:-:S13]  /*00f0*/  ISETP.GE.AND P0, PT, R2, R7, PT ;  /* 0x000000070200720c */ /* 0x004fda0003f06270 */
[----:B------:R-:W-:Y:S05]  /*0100*/  @P0 BRA `(.L_x_1) ;  /* 0x0000001c00980947 */ /* 0x000fea0003800000 */
[----:B------:R-:W-:Y:S01]  /*0110*/  VIADDMNMX R7, R2, 0x1, R7, !PT ;  /* 0x0000000102077846 */ /* 0x000fe20007800107 */
[----:B------:R-:W-:Y:S01]  /*0120*/  BSSY.RECONVERGENT B2, `(.L_x_2) ;  /* 0x00000f8000027945 */ /* 0x000fe20003800200 */
[----:B------:R-:W-:-:S03]  /*0130*/  CS2R R24, SRZ ;  /* 0x0000000000187805 */ /* 0x000fc6000001ff00 */
[----:B------:R-:W-:-:S05]  /*0140*/  IMAD.IADD R0, R2, 0x1, -R7 ;  /* 0x0000000102007824 */ /* 0x000fca00078e0a07 */
[----:B------:R-:W-:Y:S01]  /*0150*/  ISETP.GT.U32.AND P0, PT, R0, -0x8, PT ;  /* 0xfffffff80000780c */ /* 0x000fe20003f04070 */
[----:B------:R-:W-:-:S05]  /*0160*/  IMAD.IADD R0, R7, 0x1, -R2 ;  /* 0x0000000107007824 */ /* 0x000fca00078e0a02 */
[----:B------:R-:W-:-:S07]  /*0170*/  LOP3.LUT R5, R0, 0x7, RZ, 0xc0, !PT ;  /* 0x0000000700057812 */ /* 0x000fce00078ec0ff */
[----:B------:R-:W-:Y:S05]  /*0180*/  @P0 BRA `(.L_x_3) ;  /* 0x0000000c00c40947 */ /* 0x000fea0003800000 */
[----:B------:R-:W0:Y:S01]  /*0190*/  LDC.64 R14, c[0x0][0x390] ;  /* 0x0000e400ff0e7b82 */ /* 0x000e220000000a00 */
[----:B------:R-:W-:Y:S02]  /*01a0*/  LOP3.LUT R6, R0, 0xfffffff8, RZ, 0xc0, !PT ;  /* 0xfffffff800067812 */ /* 0x000fe400078ec0ff */
[----:B------:R-:W-:Y:S02]  /*01b0*/  CS2R R24, SRZ ;  /* 0x0000000000187805 */ /* 0x000fe4000001ff00 */
[----:B------:R-:W-:-:S03]  /*01c0*/  IADD3 R6, PT, PT, -R6, RZ, RZ ;  /* 0x000000ff06067210 */ /* 0x000fc60007ffe1ff */
[----:B------:R-:W1:Y:S08]  /*01d0*/  LDC.64 R18, c[0x0][0x3a0] ;  /* 0x0000e800ff127b82 */ /* 0x000e700000000a00 */
[----:B------:R-:W2:Y:S01]  /*01e0*/  LDC.64 R16, c[0x0][0x398] ;  /* 0x0000e600ff107b82 */ /* 0x000ea20000000a00 */
[----:B0-----:R-:W-:-:S05]  /*01f0*/  IADD3 R14, P0, PT, R14, 0x10, RZ ;  /* 0x000000100e0e7810 */ /* 0x001fca0007f1e0ff */
[----:B------:R-:W-:-:S08]  /*0200*/  IMAD.X R15, RZ, RZ, R15, P0 ;  /* 0x000000ffff0f7224 */ /* 0x000fd000000e060f */
.L_x_20:
[----:B------:R-:W-:-:S05]  /*0210*/  IMAD.WIDE R12, R2, 0x4, R14 ;  /* 0x00000004020c7825 */ /* 0x000fca00078e020e */
[----:B------:R-:W2:Y:S02]  /*0220*/  LDG.E R11, desc[UR4][R12.64+-0x10] ;  /* 0xfffff0040c0b7981 */ /* 0x000ea4000c1e1900 */
[----:B--2---:R-:W-:-:S05]  /*0230*/  IMAD.WIDE R8, R11, 0x4, R16 ;  /* 0x000000040b087825 */ /* 0x004fca00078e0210 */
[----:B------:R-:W2:Y:S01]  /*0240*/  LDG.E R22, desc[UR4][R8.64] ;  /* 0x0000000408167981 */ /* 0x000ea2000c1e1900 */
[----:B-1----:R-:W-:-:S06]  /*0250*/  IMAD.WIDE R10, R11, 0x8, R18 ;  /* 0x000000080b0a7825 */ /* 0x002fcc00078e0212 */
[----:B------:R-:W3:Y:S01]  /*0260*/  LDG.E.64 R10, desc[UR4][R10.64] ;  /* 0x000000040a0a7981 */ /* 0x000ee2000c1e1b00 */
[----:B------:R-:W-:Y:S01]  /*0270*/  IMAD.MOV.U32 R20, RZ, RZ, 0x1 ;  /* 0x00000001ff147424 */ /* 0x000fe200078e00ff */
[----:B------:R-:W-:Y:S01]  /*0280*/  BSSY.RECONVERGENT B3, `(.L_x_4) ;  /* 0x0000016000037945 */ /* 0x000fe20003800200 */
[----:B------:R-:W-:-:S05]  /*0290*/  VIADD R6, R6, 0x8 ;  /* 0x0000000806067836 */ /* 0x000fca0000000000 */
[----:B------:R-:W-:Y:S01]  /*02a0*/  ISETP.NE.AND P1, PT, R6, RZ, PT ;  /* 0x000000ff0600720c */ /* 0x000fe20003f25270 */
[----:B--2---:R-:W0:Y:S01]  /*02b0*/  I2F.F64 R22, R22 ;  /* 0x0000001600167312 */ /* 0x004e220000201c00 */
[----:B---3--:R-:W-:-:S07]  /*02c0*/  FSETP.GEU.AND P2, PT, |R11|, 6.5827683646048100446e-37, PT ;  /* 0x036000000b00780b */ /* 0x008fce0003f4e200 */
[----:B0-----:R-:W0:Y:S02]  /*02d0*/  MUFU.RCP64H R21, R23 ;  /* 0x0000001700157308 */ /* 0x001e240000001800 */
[----:B0-----:R-:W-:-:S08]  /*02e0*/  DFMA R26, -R22, R20, 1 ;  /* 0x3ff00000161a742b */ /* 0x001fd00000000114 */
[----:B------:R-:W-:-:S08]  /*02f0*/  DFMA R26, R26, R26, R26 ;  /* 0x0000001a1a1a722b */ /* 0x000fd0000000001a */
[----:B------:R-:W-:-:S08]  /*0300*/  DFMA R26, R20, R26, R20 ;  /* 0x0000001a141a722b */ /* 0x000fd00000000014 */
[----:B------:R-:W-:-:S08]  /*0310*/  DFMA R20, -R22, R26, 1 ;  /* 0x3ff000001614742b */ /* 0x000fd0000000011a */
[----:B------:R-:W-:-:S08]  /*0320*/  DFMA R20, R26, R20, R26 ;  /* 0x000000141a14722b */ /* 0x000fd0000000001a */
[----:B------:R-:W-:-:S08]  /*0330*/  DMUL R8, R10, R20 ;  /* 0x000000140a087228 */ /* 0x000fd00000000000 */
[----:B------:R-:W-:-:S08]  /*0340*/  DFMA R26, -R22, R8, R10 ;  /* 0x00000008161a722b */ /* 0x000fd0000000010a */
[----:B------:R-:W-:-:S10]  /*0350*/  DFMA R8, R20, R26, R8 ;  /* 0x0000001a1408722b */ /* 0x000fd40000000008 */
[----:B------:R-:W-:-:S05]  /*0360*/  FFMA R4, RZ, R23, R9 ;  /* 0x00000017ff047223 */ /* 0x000fca0000000009 */
[----:B------:R-:W-:-:S13]  /*0370*/  FSETP.GT.AND P0, PT, |R4|, 1.469367938527859385e-39, PT ;  /* 0x001000000400780b */ /* 0x000fda0003f04200 */
[----:B------:R-:W-:Y:S05]  /*0380*/  @P0 BRA P2, `(.L_x_5) ;  /* 0x0000000000140947 */ /* 0x000fea0001000000 */
[----:B------:R-:W-:Y:S01]  /*0390*/  IMAD.MOV.U32 R8, RZ, RZ, R10 ;  /* 0x000000ffff087224 */ /* 0x000fe200078e000a */
[----:B------:R-:W-:Y:S02]  /*03a0*/  MOV R7, R11 ;  /* 0x0000000b00077202 */ /* 0x000fe40000000f00 */
[----:B------:R-:W-:-:S07]  /*03b0*/  MOV R4, 0x3d0 ;  /* 0x000003d000047802 */ /* 0x000fce0000000f00 */
[----:B------:R-:W-:Y:S05]  /*03c0*/  CALL.REL.NOINC `($__internal_0_$__cuda_sm20_div_rn_f64_full) ;  /* 0x0000001c00587944 */ /* 0x000fea0003c00000 */
[----:B------:R-:W-:-:S07]  /*03d0*/  IMAD.MOV.U32 R9, RZ, RZ, R7 ;  /* 0x000000ffff097224 */ /* 0x000fce00078e0007 */
.L_x_5:
[----:B------:R-:W-:Y:S05]  /*03e0*/  BSYNC.RECONVERGENT B3 ;  /* 0x0000000000037941 */ /* 0x000fea0003800200 */
.L_x_4:
[----:B------:R-:W2:Y:S02]  /*03f0*/  LDG.E R21, desc[UR4][R12.64+-0xc] ;  /* 0xfffff4040c157981 */ /* 0x000ea4000c1e1900 */
[----:B--2---:R-:W-:-:S05]  /*0400*/  IMAD.WIDE R10, R21, 0x4, R16 ;  /* 0x00000004150a7825 */ /* 0x004fca00078e0210 */
[----:B------:R-:W2:Y:S01]  /*0410*/  LDG.E R22, desc[UR4][R10.64] ;  /* 0x000000040a167981 */ /* 0x000ea2000c1e1900 */
[----:B------:R-:W-:-:S06]  /*0420*/  IMAD.WIDE R20, R21, 0x8, R18 ;  /* 0x0000000815147825 */ /* 0x000fcc00078e0212 */
[----:B------:R-:W3:Y:S01]  /*0430*/  LDG.E.64 R20, desc[UR4][R20.64] ;  /* 0x0000000414147981 */ /* 0x000ee2000c1e1b00 */
[----:B------:R-:W-:Y:S01]  /*0440*/  IMAD.MOV.U32 R26, RZ, RZ, 0x1 ;  /* 0x00000001ff1a7424 */ /* 0x000fe200078e00ff */
[----:B------:R-:W-:Y:S01]  /*0450*/  BSSY.RECONVERGENT B3, `(.L_x_6) ;  /* 0x0000016000037945 */ /* 0x000fe20003800200 */
[----:B------:R-:W-:Y:S01]  /*0460*/  DADD R24, R8, R24 ;  /* 0x0000000008187229 */ /* 0x000fe20000000018 */
        /* <DEDUP_REMOVED lines=18> */
[----:B------:R-:W-:Y:S02]  /*0590*/  IMAD.MOV.U32 R10, RZ, RZ, R8 ;  /* 0x000000ffff0a7224 */ /* 0x000fe400078e0008 */
[----:B------:R-:W-:-:S07]  /*05a0*/  IMAD.MOV.U32 R11, RZ, RZ, R7 ;  /* 0x000000ffff0b7224 */ /* 0x000fce00078e0007 */
.L_x_7:
[----:B------:R-:W-:Y:S05]  /*05b0*/  BSYNC.RECONVERGENT B3 ;  /* 0x0000000000037941 */ /* 0x000fea0003800200 */
.L_x_6:
        /* <DEDUP_REMOVED lines=22> */
[----:B------:R-:W-:Y:S01]  /*0720*/  MOV R8, R20 ;  /* 0x0000001400087202 */ /* 0x000fe20000000f00 */
[----:B------:R-:W-:Y:S01]  /*0730*/  IMAD.MOV.U32 R7, RZ, RZ, R21 ;  /* 0x000000ffff077224 */ /* 0x000fe200078e0015 */
[----:B------:R-:W-:-:S07]  /*0740*/  MOV R4, 0x760 ;  /* 0x0000076000047802 */ /* 0x000fce0000000f00 */
[----:B------:R-:W-:Y:S05]  /*0750*/  CALL.REL.NOINC `($__internal_0_$__cuda_sm20_div_rn_f64_full) ;  /* 0x0000001800747944 */ /* 0x000fea0003c00000 */
[----:B------:R-:W-:-:S07]  /*0760*/  IMAD.MOV.U32 R9, RZ, RZ, R7 ;  /* 0x000000ffff097224 */ /* 0x000fce00078e0007 */
.L_x_9:
[----:B------:R-:W-:Y:S05]  /*0770*/  BSYNC.RECONVERGENT B3 ;  /* 0x0000000000037941 */ /* 0x000fea0003800200 */
.L_x_8:
        /* <DEDUP_REMOVED lines=26> */
[----:B------:R-:W-:Y:S02]  /*0920*/  IMAD.MOV.U32 R10, RZ, RZ, R8 ;  /* 0x000000ffff0a7224 */ /* 0x000fe400078e0008 */
[----:B------:R-:W-:-:S07]  /*0930*/  IMAD.MOV.U32 R11, RZ, RZ, R7 ;  /* 0x000000ffff0b7224 */ /* 0x000fce00078e0007 */
.L_x_11:
[----:B------:R-:W-:Y:S05]  /*0940*/  BSYNC.RECONVERGENT B3 ;  /* 0x0000000000037941 */ /* 0x000fea0003800200 */
.L_x_10:
[----:B------:R-:W2:Y:S02]  /*0950*/  LDG.E R21, desc[UR4][R12.64] ;  /* 0x000000040c157981 */ /* 0x000ea4000c1e1900 */
[----:B--2---:R-:W-:-:S05]  /*0960*/  IMAD.WIDE R8, R21, 0x4, R16 ;  /* 0x0000000415087825 */ /* 0x004fca00078e0210 */
[----:B------:R-:W2:Y:S01]  /*0970*/  LDG.E R22, desc[UR4][R8.64] ;  /* 0x0000000408167981 */ /* 0x000ea2000c1e1900 */
[----:B------:R-:W-:-:S06]  /*0980*/  IMAD.WIDE R20, R21, 0x8, R18 ;  /* 0x0000000815147825 */ /* 0x000fcc00078e0212 */
[----:B------:R-:W3:Y:S01]  /*0990*/  LDG.E.64 R20, desc[UR4][R20.64] ;  /* 0x0000000414147981 */ /* 0x000ee2000c1e1b00 */
[----:B------:R-:W-:Y:S01]  /*09a0*/  MOV R26, 0x1 ;  /* 0x00000001001a7802 */ /* 0x000fe20000000f00 */
        /* <DEDUP_REMOVED lines=17> */
[----:B------:R-:W-:Y:S01]  /*0ac0*/  MOV R4, 0xaf0 ;  /* 0x00000af000047802 */ /* 0x000fe20000000f00 */
[----:B------:R-:W-:-:S07]  /*0ad0*/  IMAD.MOV.U32 R7, RZ, RZ, R21 ;  /* 0x000000ffff077224 */ /* 0x000fce00078e0015 */
[----:B------:R-:W-:Y:S05]  /*0ae0*/  CALL.REL.NOINC `($__internal_0_$__cuda_sm20_div_rn_f64_full) ;  /* 0x0000001400907944 */ /* 0x000fea0003c00000 */
[----:B------:R-:W-:-:S07]  /*0af0*/  IMAD.MOV.U32 R9, RZ, RZ, R7 ;  /* 0x000000ffff097224 */ /* 0x000fce00078e0007 */
.L_x_13:
[----:B------:R-:W-:Y:S05]  /*0b00*/  BSYNC.RECONVERGENT B3 ;  /* 0x0000000000037941 */ /* 0x000fea0003800200 */
.L_x_12:
        /* <DEDUP_REMOVED lines=26> */
[----:B------:R-:W-:Y:S01]  /*0cb0*/  IMAD.MOV.U32 R10, RZ, RZ, R8 ;  /* 0x000000ffff0a7224 */ /* 0x000fe200078e0008 */
[----:B------:R-:W-:-:S07]  /*0cc0*/  MOV R11, R7 ;  /* 0x00000007000b7202 */ /* 0x000fce0000000f00 */
.L_x_15:
[----:B------:R-:W-:Y:S05]  /*0cd0*/  BSYNC.RECONVERGENT B3 ;  /* 0x0000000000037941 */ /* 0x000fea0003800200 */
.L_x_14:
        /* <DEDUP_REMOVED lines=26> */
[----:B------:R-:W-:-:S07]  /*0e80*/  MOV R9, R7 ;  /* 0x0000000700097202 */ /* 0x000fce0000000f00 */
.L_x_17:
[----:B------:R-:W-:Y:S05]  /*0e90*/  BSYNC.RECONVERGENT B3 ;  /* 0x0000000000037941 */ /* 0x000fea0003800200 */
.L_x_16:
        /* <DEDUP_REMOVED lines=26> */
[----:B------:R-:W-:Y:S01]  /*1040*/  MOV R10, R8 ;  /* 0x00000008000a7202 */ /* 0x000fe20000000f00 */
[----:B------:R-:W-:-:S07]  /*1050*/  IMAD.MOV.U32 R11, RZ, RZ, R7 ;  /* 0x000000ffff0b7224 */ /* 0x000fce00078e0007 */
.L_x_19:
[----:B------:R-:W-:Y:S05]  /*1060*/  BSYNC.RECONVERGENT B3 ;  /* 0x0000000000037941 */ /* 0x000fea0003800200 */
.L_x_18:
[----:B------:R-:W-:Y:S01]  /*1070*/  DADD R24, R24, R10 ;  /* 0x0000000018187229 */ /* 0x000fe2000000000a */
[----:B------:R-:W-:Y:S01]  /*1080*/  VIADD R2, R2, 0x8 ;  /* 0x0000000802027836 */ /* 0x000fe20000000000 */
[----:B------:R-:W-:Y:S09]  /*1090*/  @P1 BRA `(.L_x_20) ;  /* 0xfffffff0005c1947 */ /* 0x000ff2000383ffff */
.L_x_3:
[----:B------:R-:W-:Y:S05]  /*10a0*/  BSYNC.RECONVERGENT B2 ;  /* 0x0000000000027941 */ /* 0x000fea0003800200 */
.L_x_2:
[----:B------:R-:W-:Y:S01]  /*10b0*/  ISETP.NE.AND P0, PT, R5, RZ, PT ;  /* 0x000000ff0500720c */ /* 0x000fe20003f05270 */
[----:B------:R-:W-:-:S12]  /*10c0*/  BSSY.RECONVERGENT B2, `(.L_x_21) ;  /* 0x00000e7000027945 */ /* 0x000fd80003800200 */
[----:B------:R-:W-:Y:S05]  /*10d0*/  @!P0 BRA `(.L_x_22) ;  /* 0x0000000c00948947 */ /* 0x000fea0003800000 */
[----:B------:R-:W-:Y:S01]  /*10e0*/  ISETP.GE.U32.AND P0, PT, R5, 0x4, PT ;  /* 0x000000040500780c */ /* 0x000fe20003f06070 */
[----:B------:R-:W-:Y:S01]  /*10f0*/  BSSY.RECONVERGENT B3, `(.L_x_23) ;  /* 0x000007d000037945 */ /* 0x000fe20003800200 */
[----:B------:R-:W-:-:S11]  /*1100*/  LOP3.LUT R5, R0, 0x3, RZ, 0xc0, !PT ;  /* 0x0000000300057812 */ /* 0x000fd600078ec0ff */
[----:B------:R-:W-:Y:S05]  /*1110*/  @!P0 BRA `(.L_x_24) ;  /* 0x0000000400e88947 */ /* 0x000fea0003800000 */
[----:B------:R-:W0:Y:S08]  /*1120*/  LDC.64 R12, c[0x0][0x390] ;  /* 0x0000e400ff0c7b82 */ /* 0x000e300000000a00 */
[----:B------:R-:W1:Y:S08]  /*1130*/  LDC.64 R8, c[0x0][0x398] ;  /* 0x0000e600ff087b82 */ /* 0x000e700000000a00 */
[----:B------:R-:W2:Y:S01]  /*1140*/  LDC.64 R6, c[0x0][0x3a0] ;  /* 0x0000e800ff067b82 */ /* 0x000ea20000000a00 */
[----:B0-----:R-:W-:-:S05]  /*1150*/  IMAD.WIDE R12, R2, 0x4, R12 ;  /* 0x00000004020c7825 */ /* 0x001fca00078e020c */
[----:B------:R-:W1:Y:S02]  /*1160*/  LDG.E R11, desc[UR4][R12.64] ;  /* 0x000000040c0b7981 */ /* 0x000e64000c1e1900 */
[----:B-1----:R-:W-:-:S05]  /*1170*/  IMAD.WIDE R8, R11, 0x4, R8 ;  /* 0x000000040b087825 */ /* 0x002fca00078e0208 */
[----:B------:R-:W3:Y:S01]  /*1180*/  LDG.E R22, desc[UR4][R8.64] ;  /* 0x0000000408167981 */ /* 0x000ee2000c1e1900 */
[----:B--2---:R-:W-:-:S06]  /*1190*/  IMAD.WIDE R6, R11, 0x8, R6 ;  /* 0x000000080b067825 */ /* 0x004fcc00078e0206 */
[----:B------:R-:W2:Y:S01]  /*11a0*/  LDG.E.64 R6, desc[UR4][R6.64] ;  /* 0x0000000406067981 */ /* 0x000ea2000c1e1b00 */
[----:B------:R-:W-:Y:S01]  /*11b0*/  IMAD.MOV.U32 R10, RZ, RZ, 0x1 ;  /* 0x00000001ff0a7424 */ /* 0x000fe200078e00ff */
[----:B------:R-:W-:Y:S01]  /*11c0*/  BSSY.RECONVERGENT B4, `(.L_x_25) ;  /* 0x0000013000047945 */ /* 0x000fe20003800200 */
[----:B---3--:R-:W0:Y:S01]  /*11d0*/  I2F.F64 R22, R22 ;  /* 0x0000001600167312 */ /* 0x008e220000201c00 */
[----:B--2---:R-:W-:-:S07]  /*11e0*/  FSETP.GEU.AND P1, PT, |R7|, 6.5827683646048100446e-37, PT ;  /* 0x036000000700780b */ /* 0x004fce0003f2e200 */
        /* <DEDUP_REMOVED lines=12> */
[----:B------:R-:W-:Y:S02]  /*12b0*/  MOV R8, R6 ;  /* 0x0000000600087202 */ /* 0x000fe40000000f00 */
[----:B------:R-:W-:-:S07]  /*12c0*/  MOV R4, 0x12e0 ;  /* 0x000012e000047802 */ /* 0x000fce0000000f00 */
[----:B------:R-:W-:Y:S05]  /*12d0*/  CALL.REL.NOINC `($__internal_0_$__cuda_sm20_div_rn_f64_full) ;  /* 0x0000000c00947944 */ /* 0x000fea0003c00000 */
[----:B------:R-:W-:-:S07]  /*12e0*/  IMAD.MOV.U32 R9, RZ, RZ, R7 ;  /* 0x000000ffff097224 */ /* 0x000fce00078e0007 */
.L_x_26:
[----:B------:R-:W-:Y:S05]  /*12f0*/  BSYNC.RECONVERGENT B4 ;  /* 0x0000000000047941 */ /* 0x000fea0003800200 */
.L_x_25:
[----:B------:R-:W2:Y:S01]  /*1300*/  LDG.E R15, desc[UR4][R12.64+0x4] ;  /* 0x000004040c0f7981 */ /* 0x000ea2000c1e1900 */
[----:B------:R-:W2:Y:S08]  /*1310*/  LDC.64 R6, c[0x0][0x398] ;  /* 0x0000e600ff067b82 */ /* 0x000eb00000000a00 */
[----:B------:R-:W0:Y:S01]  /*1320*/  LDC.64 R10, c[0x0][0x3a0] ;  /* 0x0000e800ff0a7b82 */ /* 0x000e220000000a00 */
[----:B--2---:R-:W-:-:S05]  /*1330*/  IMAD.WIDE R6, R15, 0x4, R6 ;  /* 0x000000040f067825 */ /* 0x004fca00078e0206 */
[----:B------:R-:W2:Y:S01]  /*1340*/  LDG.E R22, desc[UR4][R6.64] ;  /* 0x0000000406167981 */ /* 0x000ea2000c1e1900 */
[----:B0-----:R-:W-:-:S06]  /*1350*/  IMAD.WIDE R10, R15, 0x8, R10 ;  /* 0x000000080f0a7825 */ /* 0x001fcc00078e020a */
[----:B------:R-:W3:Y:S01]  /*1360*/  LDG.E.64 R10, desc[UR4][R10.64] ;  /* 0x000000040a0a7981 */ /* 0x000ee2000c1e1b00 */
[----:B------:R-:W-:Y:S01]  /*1370*/  IMAD.MOV.U32 R14, RZ, RZ, 0x1 ;  /* 0x00000001ff0e7424 */ /* 0x000fe200078e00ff */
[----:B------:R-:W-:Y:S01]  /*1380*/  BSSY.RECONVERGENT B4, `(.L_x_27) ;  /* 0x0000015000047945 */ /* 0x000fe20003800200 */
        /* <DEDUP_REMOVED lines=10> */
[----:B------:R-:W-:Y:S02]  /*1430*/  DFMA R6, R14, R16, R6 ;  /* 0x000000100e06722b */ /* 0x000fe40000000006 */
[----:B------:R-:W-:-:S08]  /*1440*/  DADD R14, R24, R8 ;  /* 0x00000000180e7229 */ /* 0x000fd00000000008 */
        /* <DEDUP_REMOVED lines=8> */
.L_x_28:
[----:B------:R-:W-:Y:S05]  /*14d0*/  BSYNC.RECONVERGENT B4 ;  /* 0x0000000000047941 */ /* 0x000fea0003800200 */
.L_x_27:
        /* <DEDUP_REMOVED lines=29> */
.L_x_30:
[----:B------:R-:W-:Y:S05]  /*16b0*/  BSYNC.RECONVERGENT B4 ;  /* 0x0000000000047941 */ /* 0x000fea0003800200 */
.L_x_29:
        /* <DEDUP_REMOVED lines=29> */
.L_x_32:
[----:B------:R-:W-:Y:S05]  /*1890*/  BSYNC.RECONVERGENT B4 ;  /* 0x0000000000047941 */ /* 0x000fea0003800200 */
.L_x_31:
[----:B------:R-:W-:Y:S01]  /*18a0*/  DADD R24, R14, R6 ;  /* 0x000000000e187229 */ /* 0x000fe20000000006 */
[----:B------:R-:W-:-:S10]  /*18b0*/  VIADD R2, R2, 0x4 ;  /* 0x0000000402027836 */ /* 0x000fd40000000000 */
.L_x_24:
[----:B------:R-:W-:Y:S05]  /*18c0*/  BSYNC.RECONVERGENT B3 ;  /* 0x0000000000037941 */ /* 0x000fea0003800200 */
.L_x_23:
[----:B------:R-:W-:-:S13]  /*18d0*/  ISETP.NE.AND P0, PT, R5, RZ, PT ;  /* 0x000000ff0500720c */ /* 0x000fda0003f05270 */
[----:B------:R-:W-:Y:S05]  /*18e0*/  @!P0 BRA `(.L_x_22) ;  /* 0x0000000400908947 */ /* 0x000fea0003800000 */
[----:B------:R-:W-:Y:S01]  /*18f0*/  ISETP.NE.AND P0, PT, R5, 0x1, PT ;  /* 0x000000010500780c */ /* 0x000fe20003f05270 */
[----:B------:R-:W-:-:S12]  /*1900*/  BSSY.RECONVERGENT B3, `(.L_x_33) ;  /* 0x0000040000037945 */ /* 0x000fd80003800200 */
        /* <DEDUP_REMOVED lines=30> */
.L_x_36:
[----:B------:R-:W-:Y:S05]  /*1af0*/  BSYNC.RECONVERGENT B4 ;  /* 0x0000000000047941 */ /* 0x000fea0003800200 */
.L_x_35:
        /* <DEDUP_REMOVED lines=29> */
.L_x_38:
[----:B------:R-:W-:Y:S05]  /*1cd0*/  BSYNC.RECONVERGENT B4 ;  /* 0x0000000000047941 */ /* 0x000fea0003800200 */
.L_x_37:
[----:B------:R-:W-:Y:S01]  /*1ce0*/  DADD R24, R24, R6 ;  /* 0x0000000018187229 */ /* 0x000fe20000000006 */
[----:B------:R-:W-:-:S10]  /*1cf0*/  VIADD R2, R2, 0x2 ;  /* 0x0000000202027836 */ /* 0x000fd40000000000 */
.L_x_34:
[----:B------:R-:W-:Y:S05]  /*1d00*/  BSYNC.RECONVERGENT B3 ;  /* 0x0000000000037941 */ /* 0x000fea0003800200 */
.L_x_33:
[----:B------:R-:W-:-:S04]  /*1d10*/  LOP3.LUT R0, R0, 0x1, RZ, 0xc0, !PT ;  /* 0x0000000100007812 */ /* 0x000fc800078ec0ff */
[----:B------:R-:W-:-:S13]  /*1d20*/  ISETP.NE.U32.AND P0, PT, R0, 0x1, PT ;  /* 0x000000010000780c */ /* 0x000fda0003f05070 */
[----:B------:R-:W-:Y:S05]  /*1d30*/  @P0 BRA `(.L_x_22) ;  /* 0x00000000007c0947 */ /* 0x000fea0003800000 */
[----:B------:R-:W0:Y:S08]  /*1d40*/  LDC.64 R4, c[0x0][0x390] ;  /* 0x0000e400ff047b82 */ /* 0x000e300000000a00 */
[----:B------:R-:W1:Y:S08]  /*1d50*/  LDC.64 R8, c[0x0][0x398] ;  /* 0x0000e600ff087b82 */ /* 0x000e700000000a00 */
[----:B------:R-:W2:Y:S01]  /*1d60*/  LDC.64 R6, c[0x0][0x3a0] ;  /* 0x0000e800ff067b82 */ /* 0x000ea20000000a00 */
[----:B0-----:R-:W-:-:S06]  /*1d70*/  IMAD.WIDE R4, R2, 0x4, R4 ;  /* 0x0000000402047825 */ /* 0x001fcc00078e0204 */
        /* <DEDUP_REMOVED lines=25> */
.L_x_40:
[----:B------:R-:W-:Y:S05]  /*1f10*/  BSYNC.RECONVERGENT B3 ;  /* 0x0000000000037941 */ /* 0x000fea0003800200 */
.L_x_39:
[----:B------:R-:W-:-:S11]  /*1f20*/  DADD R24, R24, R8 ;  /* 0x0000000018187229 */ /* 0x000fd60000000008 */
.L_x_22:
[----:B------:R-:W-:Y:S05]  /*1f30*/  BSYNC.RECONVERGENT B2 ;  /* 0x0000000000027941 */ /* 0x000fea0003800200 */
.L_x_21:
[----:B------:R-:W-:Y:S01]  /*1f40*/  UMOV UR6, 0x33333333 ;  /* 0x3333333300067882 */ /* 0x000fe20000000000 */
[----:B------:R-:W-:Y:S02]  /*1f50*/  UMOV UR7, 0x3feb3333 ;  /* 0x3feb333300077882 */ /* 0x000fe40000000000 */
[----:B------:R-:W-:-:S11]  /*1f60*/  DMUL R24, R24, UR6 ;  /* 0x0000000618187c28 */ /* 0x000fd60008000000 */
.L_x_1:
[----:B------:R-:W-:Y:S05]  /*1f70*/  BSYNC.RECONVERGENT B0 ;  /* 0x0000000000007941 */ /* 0x000fea0003800200 */
.L_x_0:
[----:B------:R-:W0:Y:S01]  /*1f80*/  LDCU UR6, c[0x0][0x380] ;  /* 0x00007000ff0677ac */ /* 0x000e220008000800 */
[----:B------:R-:W-:Y:S01]  /*1f90*/  IMAD.MOV.U32 R4, RZ, RZ, 0x1 ;  /* 0x00000001ff047424 */ /* 0x000fe200078e00ff */
[----:B------:R-:W-:Y:S01]  /*1fa0*/  UMOV UR7, 0x3fc33333 ;  /* 0x3fc3333300077882 */ /* 0x000fe20000000000 */
[----:B0-----:R-:W0:Y:S01]  /*1fb0*/  I2F.F64 R22, UR6 ;  /* 0x0000000600167d12 */ /* 0x001e220008201c00 */
[----:B------:R-:W-:-:S07]  /*1fc0*/  UMOV UR6, 0x33333334 ;  /* 0x3333333400067882 */ /* 0x000fce0000000000 */
[----:B0-----:R-:W0:Y:S02]  /*1fd0*/  MUFU.RCP64H R5, R23 ;  /* 0x0000001700057308 */ /* 0x001e240000001800 */
[----:B0-----:R-:W-:-:S08]  /*1fe0*/  DFMA R6, -R22, R4, 1 ;  /* 0x3ff000001606742b */ /* 0x001fd00000000104 */
[----:B------:R-:W-:-:S08]  /*1ff0*/  DFMA R6, R6, R6, R6 ;  /* 0x000000060606722b */ /* 0x000fd00000000006 */
[----:B------:R-:W-:-:S08]  /*2000*/  DFMA R6, R4, R6, R4 ;  /* 0x000000060406722b */ /* 0x000fd00000000004 */
[----:B------:R-:W-:-:S08]  /*2010*/  DFMA R4, -R22, R6, 1 ;  /* 0x3ff000001604742b */ /* 0x000fd00000000106 */
[----:B------:R-:W-:-:S08]  /*2020*/  DFMA R4, R6, R4, R6 ;  /* 0x000000040604722b */ /* 0x000fd00000000006 */
[----:B------:R-:W-:-:S08]  /*2030*/  DMUL R8, R4, UR6 ;  /* 0x0000000604087c28 */ /* 0x000fd00008000000 */
[----:B------:R-:W-:-:S08]  /*2040*/  DFMA R6, -R22, R8, UR6 ;  /* 0x0000000616067e2b */ /* 0x000fd00008000108 */
[----:B------:R-:W-:-:S10]  /*2050*/  DFMA R8, R4, R6, R8 ;  /* 0x000000060408722b */ /* 0x000fd40000000008 */
[----:B------:R-:W-:-:S05]  /*2060*/  FFMA R0, RZ, R23, R9 ;  /* 0x00000017ff007223 */ /* 0x000fca0000000009 */
[----:B------:R-:W-:-:S13]  /*2070*/  FSETP.GT.AND P0, PT, |R0|, 1.469367938527859385e-39, PT ;  /* 0x001000000000780b */ /* 0x000fda0003f04200 */
[----:B------:R-:W-:Y:S05]  /*2080*/  @P0 BRA `(.L_x_41) ;  /* 0x0000000000140947 */ /* 0x000fea0003800000 */
[----:B------:R-:W-:Y:S01]  /*2090*/  IMAD.MOV.U32 R8, RZ, RZ, 0x33333334 ;  /* 0x33333334ff087424 */ /* 0x000fe200078e00ff */
[----:B------:R-:W-:Y:S02]  /*20a0*/  MOV R7, 0x3fc33333 ;  /* 0x3fc3333300077802 */ /* 0x000fe40000000f00 */
[----:B------:R-:W-:-:S07]  /*20b0*/  MOV R4, 0x20d0 ;  /* 0x000020d000047802 */ /* 0x000fce0000000f00 */
[----:B------:R-:W-:Y:S05]  /*20c0*/  CALL.REL.NOINC `($__internal_0_$__cuda_sm20_div_rn_f64_full) ;  /* 0x0000000000187944 */ /* 0x000fea0003c00000 */
[----:B------:R-:W-:-:S07]  /*20d0*/  IMAD.MOV.U32 R9, RZ, RZ, R7 ;  /* 0x000000ffff097224 */ /* 0x000fce00078e0007 */
.L_x_41:
[----:B------:R-:W0:Y:S01]  /*20e0*/  LDC.64 R4, c[0x0][0x3a8] ;  /* 0x0000ea00ff047b82 */ /* 0x000e220000000a00 */
[----:B------:R-:W-:Y:S01]  /*20f0*/  DADD R24, R8, R24 ;  /* 0x0000000008187229 */ /* 0x000fe20000000018 */
[----:B0-----:R-:W-:-:S06]  /*2100*/  IMAD.WIDE R2, R3, 0x8, R4 ;  /* 0x0000000803027825 */ /* 0x001fcc00078e0204 */
[----:B------:R-:W-:Y:S01]  /*2110*/  STG.E.64 desc[UR4][R2.64], R24 ;  /* 0x0000001802007986 */ /* 0x000fe2000c101b04 */
[----:B------:R-:W-:Y:S05]  /*2120*/  EXIT ;  /* 0x000000000000794d */ /* 0x000fea0003800000 */
        .weak           $__internal_0_$__cuda_sm20_div_rn_f64_full
        .type           $__internal_0_$__cuda_sm20_div_rn_f64_full,@function
        .size           $__internal_0_$__cuda_sm20_div_rn_f64_full,(.L_x_48 - $__internal_0_$__cuda_sm20_div_rn_f64_full)
$__internal_0_$__cuda_sm20_div_rn_f64_full:
[C---:B------:R-:W-:Y:S01]  /*2130*/  FSETP.GEU.AND P0, PT, |R23|.reuse, 1.469367938527859385e-39, PT ;  /* 0x001000001700780b */ /* 0x040fe20003f0e200 */
[----:B------:R-:W-:Y:S01]  /*2140*/  IMAD.MOV.U32 R26, RZ, RZ, 0x1 ;  /* 0x00000001ff1a7424 */ /* 0x000fe200078e00ff */
[----:B------:R-:W-:Y:S01]  /*2150*/  LOP3.LUT R20, R23, 0x800fffff, RZ, 0xc0, !PT ;  /* 0x800fffff17147812 */ /* 0x000fe200078ec0ff */
[----:B------:R-:W-:Y:S01]  /*2160*/  IMAD.MOV.U32 R30, RZ, RZ, R8 ;  /* 0x000000ffff1e7224 */ /* 0x000fe200078e0008 */
[----:B------:R-:W-:Y:S01]  /*2170*/  MOV R31, R7 ;  /* 0x00000007001f7202 */ /* 0x000fe20000000f00 */
[----:B------:R-:W-:Y:S01]  /*2180*/  BSSY.RECONVERGENT B1, `(.L_x_42) ;  /* 0x0000059000017945 */ /* 0x000fe20003800200 */
[----:B------:R-:W-:Y:S01]  /*2190*/  LOP3.LUT R21, R20, 0x3ff00000, RZ, 0xfc, !PT ;  /* 0x3ff0000014157812 */ /* 0x000fe200078efcff */
[----:B------:R-:W-:Y:S01]  /*21a0*/  IMAD.MOV.U32 R20, RZ, RZ, R22 ;  /* 0x000000ffff147224 */ /* 0x000fe200078e0016 */
[C---:B------:R-:W-:Y:S01]  /*21b0*/  FSETP.GEU.AND P3, PT, |R31|.reuse, 1.469367938527859385e-39, PT ;  /* 0x001000001f00780b */ /* 0x040fe20003f6e200 */
[----:B------:R-:W-:Y:S01]  /*21c0*/  IMAD.MOV.U32 R32, RZ, RZ, R30 ;  /* 0x000000ffff207224 */ /* 0x000fe200078e001e */
[----:B------:R-:W-:-:S02]  /*21d0*/  LOP3.LUT R7, R31, 0x7ff00000, RZ, 0xc0, !PT ;  /* 0x7ff000001f077812 */ /* 0x000fc400078ec0ff */
[----:B------:R-:W-:Y:S01]  /*21e0*/  LOP3.LUT R10, R23, 0x7ff00000, RZ, 0xc0, !PT ;  /* 0x7ff00000170a7812 */ /* 0x000fe200078ec0ff */
[----:B------:R-:W-:-:S03]  /*21f0*/  @!P0 DMUL R20, R22, 8.98846567431157953865e+307 ;  /* 0x7fe0000016148828 */ /* 0x000fc60000000000 */
[----:B------:R-:W-:-:S03]  /*2200*/  ISETP.GE.U32.AND P2, PT, R7, R10, PT ;  /* 0x0000000a0700720c */ /* 0x000fc60003f46070 */
[----:B------:R-:W0:Y:S02]  /*2210*/  MUFU.RCP64H R27, R21 ;  /* 0x00000015001b7308 */ /* 0x000e240000001800 */
[----:B------:R-:W-:Y:S02]  /*2220*/  @!P3 LOP3.LUT R8, R23, 0x7ff00000, RZ, 0xc0, !PT ;  /* 0x7ff000001708b812 */ /* 0x000fe400078ec0ff */
[----:B------:R-:W-:Y:S02]  /*2230*/  @!P0 LOP3.LUT R10, R21, 0x7ff00000, RZ, 0xc0, !PT ;  /* 0x7ff00000150a8812 */ /* 0x000fe400078ec0ff */
[----:B------:R-:W-:Y:S01]  /*2240*/  @!P3 ISETP.GE.U32.AND P4, PT, R7, R8, PT ;  /* 0x000000080700b20c */ /* 0x000fe20003f86070 */
[----:B------:R-:W-:-:S05]  /*2250*/  IMAD.MOV.U32 R8, RZ, RZ, 0x1ca00000 ;  /* 0x1ca00000ff087424 */ /* 0x000fca00078e00ff */
[C---:B------:R-:W-:Y:S02]  /*2260*/  @!P3 SEL R11, R8.reuse, 0x63400000, !P4 ;  /* 0x63400000080bb807 */ /* 0x040fe40006000000 */
[----:B------:R-:W-:Y:S02]  /*2270*/  SEL R9, R8, 0x63400000, !P2 ;  /* 0x6340000008097807 */ /* 0x000fe40005000000 */
[--C-:B------:R-:W-:Y:S01]  /*2280*/  @!P3 LOP3.LUT R11, R11, 0x80000000, R31.reuse, 0xf8, !PT ;  /* 0x800000000b0bb812 */ /* 0x100fe200078ef81f */
[----:B0-----:R-:W-:Y:S01]  /*2290*/  DFMA R28, R26, -R20, 1 ;  /* 0x3ff000001a1c742b */ /* 0x001fe20000000814 */
[----:B------:R-:W-:Y:S01]  /*22a0*/  LOP3.LUT R33, R9, 0x800fffff, R31, 0xf8, !PT ;  /* 0x800fffff09217812 */ /* 0x000fe200078ef81f */
[----:B------:R-:W-:-:S06]  /*22b0*/  IMAD.MOV.U32 R9, RZ, RZ, R7 ;  /* 0x000000ffff097224 */ /* 0x000fcc00078e0007 */
[----:B------:R-:W-:-:S08]  /*22c0*/  DFMA R28, R28, R28, R28 ;  /* 0x0000001c1c1c722b */ /* 0x000fd0000000001c */
[----:B------:R-:W-:Y:S01]  /*22d0*/  DFMA R26, R26, R28, R26 ;  /* 0x0000001c1a1a722b */ /* 0x000fe2000000001a */
[----:B------:R-:W-:Y:S02]  /*22e0*/  @!P3 LOP3.LUT R29, R11, 0x100000, RZ, 0xfc, !PT ;  /* 0x001000000b1db812 */ /* 0x000fe400078efcff */
[----:B------:R-:W-:-:S05]  /*22f0*/  @!P3 MOV R28, RZ ;  /* 0x000000ff001cb202 */ /* 0x000fca0000000f00 */
[----:B------:R-:W-:Y:S02]  /*2300*/  DFMA R34, R26, -R20, 1 ;  /* 0x3ff000001a22742b */ /* 0x000fe40000000814 */
[----:B------:R-:W-:-:S06]  /*2310*/  @!P3 DFMA R32, R32, 2, -R28 ;  /* 0x400000002020b82b */ /* 0x000fcc000000081c */
[----:B------:R-:W-:-:S04]  /*2320*/  DFMA R34, R26, R34, R26 ;  /* 0x000000221a22722b */ /* 0x000fc8000000001a */
[----:B------:R-:W-:-:S04]  /*2330*/  @!P3 LOP3.LUT R9, R33, 0x7ff00000, RZ, 0xc0, !PT ;  /* 0x7ff000002109b812 */ /* 0x000fc800078ec0ff */
[----:B------:R-:W-:Y:S01]  /*2340*/  DMUL R26, R34, R32 ;  /* 0x00000020221a7228 */ /* 0x000fe20000000000 */
[----:B------:R-:W-:-:S05]  /*2350*/  VIADD R11, R9, 0xffffffff ;  /* 0xffffffff090b7836 */ /* 0x000fca0000000000 */
[----:B------:R-:W-:Y:S02]  /*2360*/  ISETP.GT.U32.AND P0, PT, R11, 0x7feffffe, PT ;  /* 0x7feffffe0b00780c */ /* 0x000fe40003f04070 */
[----:B------:R-:W-:-:S08]  /*2370*/  DFMA R28, R26, -R20, R32 ;  /* 0x800000141a1c722b */ /* 0x000fd00000000020 */
[----:B------:R-:W-:Y:S01]  /*2380*/  DFMA R28, R34, R28, R26 ;  /* 0x0000001c221c722b */ /* 0x000fe2000000001a */
[----:B------:R-:W-:-:S04]  /*2390*/  IADD3 R26, PT, PT, R10, -0x1, RZ ;  /* 0xffffffff0a1a7810 */ /* 0x000fc80007ffe0ff */
[----:B------:R-:W-:-:S13]  /*23a0*/  ISETP.GT.U32.OR P0, PT, R26, 0x7feffffe, P0 ;  /* 0x7feffffe1a00780c */ /* 0x000fda0000704470 */
[----:B------:R-:W-:Y:S05]  /*23b0*/  @P0 BRA `(.L_x_43) ;  /* 0x0000000000740947 */ /* 0x000fea0003800000 */
[----:B------:R-:W-:-:S04]  /*23c0*/  LOP3.LUT R10, R23, 0x7ff00000, RZ, 0xc0, !PT ;  /* 0x7ff00000170a7812 */ /* 0x000fc800078ec0ff */
[CC--:B------:R-:W-:Y:S02]  /*23d0*/  VIADDMNMX R9, R7.reuse, -R10.reuse, 0xb9600000, !PT ;  /* 0xb960000007097446 */ /* 0x0c0fe4000780090a */
[----:B------:R-:W-:Y:S02]  /*23e0*/  ISETP.GE.U32.AND P0, PT, R7, R10, PT ;  /* 0x0000000a0700720c */ /* 0x000fe40003f06070 */
[----:B------:R-:W-:Y:S02]  /*23f0*/  VIMNMX R9, PT, PT, R9, 0x46a00000, PT ;  /* 0x46a0000009097848 */ /* 0x000fe40003fe0100 */
[----:B------:R-:W-:Y:S02]  /*2400*/  SEL R8, R8, 0x63400000, !P0 ;  /* 0x6340000008087807 */ /* 0x000fe40004000000 */
[----:B------:R-:W-:-:S03]  /*2410*/  MOV R10, RZ ;  /* 0x000000ff000a7202 */ /* 0x000fc60000000f00 */
[----:B------:R-:W-:-:S04]  /*2420*/  IMAD.IADD R8, R9, 0x1, -R8 ;  /* 0x0000000109087824 */ /* 0x000fc800078e0a08 */
[----:B------:R-:W-:-:S06]  /*2430*/  VIADD R11, R8, 0x7fe00000 ;  /* 0x7fe00000080b7836 */ /* 0x000fcc0000000000 */
[----:B------:R-:W-:-:S10]  /*2440*/  DMUL R26, R28, R10 ;  /* 0x0000000a1c1a7228 */ /* 0x000fd40000000000 */
[----:B------:R-:W-:-:S13]  /*2450*/  FSETP.GTU.AND P0, PT, |R27|, 1.469367938527859385e-39, PT ;  /* 0x001000001b00780b */ /* 0x000fda0003f0c200 */
[----:B------:R-:W-:Y:S05]  /*2460*/  @P0 BRA `(.L_x_44) ;  /* 0x0000000000a80947 */ /* 0x000fea0003800000 */
[----:B------:R-:W-:-:S06]  /*2470*/  DFMA R20, R28, -R20, R32 ;  /* 0x800000141c14722b */ /* 0x000fcc0000000020 */
[----:B------:R-:W-:-:S04]  /*2480*/  IMAD.MOV.U32 R20, RZ, RZ, RZ ;  /* 0x000000ffff147224 */ /* 0x000fc800078e00ff */
[C---:B------:R-:W-:Y:S02]  /*2490*/  FSETP.NEU.AND P0, PT, R21.reuse, RZ, PT ;  /* 0x000000ff1500720b */ /* 0x040fe40003f0d000 */
[----:B------:R-:W-:-:S04]  /*24a0*/  LOP3.LUT R22, R21, 0x80000000, R23, 0x48, !PT ;  /* 0x8000000015167812 */ /* 0x000fc800078e4817 */
[----:B------:R-:W-:-:S07]  /*24b0*/  LOP3.LUT R21, R22, R11, RZ, 0xfc, !PT ;  /* 0x0000000b16157212 */ /* 0x000fce00078efcff */
[----:B------:R-:W-:Y:S05]  /*24c0*/  @!P0 BRA `(.L_x_44) ;  /* 0x0000000000908947 */ /* 0x000fea0003800000 */
[----:B------:R-:W-:Y:S01]  /*24d0*/  IMAD.MOV R11, RZ, RZ, -R8 ;  /* 0x000000ffff0b7224 */ /* 0x000fe200078e0a08 */
[----:B------:R-:W-:Y:S02]  /*24e0*/  MOV R10, RZ ;  /* 0x000000ff000a7202 */ /* 0x000fe40000000f00 */
[----:B------:R-:W-:-:S04]  /*24f0*/  IADD3 R8, PT, PT, -R8, -0x43300000, RZ ;  /* 0xbcd0000008087810 */ /* 0x000fc80007ffe1ff */
[----:B------:R-:W-:Y:S02]  /*2500*/  DFMA R10, R26, -R10, R28 ;  /* 0x8000000a1a0a722b */ /* 0x000fe4000000001c */
[----:B------:R-:W-:-:S08]  /*2510*/  DMUL.RP R28, R28, R20 ;  /* 0x000000141c1c7228 */ /* 0x000fd00000008000 */
[----:B------:R-:W-:Y:S02]  /*2520*/  FSETP.NEU.AND P0, PT, |R11|, R8, PT ;  /* 0x000000080b00720b */ /* 0x000fe40003f0d200 */
[----:B------:R-:W-:Y:S02]  /*2530*/  LOP3.LUT R22, R29, R22, RZ, 0x3c, !PT ;  /* 0x000000161d167212 */ /* 0x000fe400078e3cff */
[----:B------:R-:W-:Y:S02]  /*2540*/  FSEL R8, R28, R26, !P0 ;  /* 0x0000001a1c087208 */ /* 0x000fe40004000000 */
[----:B------:R-:W-:-:S03]  /*2550*/  FSEL R9, R22, R27, !P0 ;  /* 0x0000001b16097208 */ /* 0x000fc60004000000 */
[----:B------:R-:W-:Y:S02]  /*2560*/  IMAD.MOV.U32 R26, RZ, RZ, R8 ;  /* 0x000000ffff1a7224 */ /* 0x000fe400078e0008 */
[----:B------:R-:W-:Y:S01]  /*2570*/  IMAD.MOV.U32 R27, RZ, RZ, R9 ;  /* 0x000000ffff1b7224 */ /* 0x000fe200078e0009 */
[----:B------:R-:W-:Y:S06]  /*2580*/  BRA `(.L_x_44) ;  /* 0x0000000000607947 */ /* 0x000fec0003800000 */
.L_x_43:
[----:B------:R-:W-:-:S14]  /*2590*/  DSETP.NAN.AND P0, PT, R30, R30, PT ;  /* 0x0000001e1e00722a */ /* 0x000fdc0003f08000 */
[----:B------:R-:W-:Y:S05]  /*25a0*/  @P0 BRA `(.L_x_45) ;  /* 0x00000000004c0947 */ /* 0x000fea0003800000 */
[----:B------:R-:W-:-:S14]  /*25b0*/  DSETP.NAN.AND P0, PT, R22, R22, PT ;  /* 0x000000161600722a */ /* 0x000fdc0003f08000 */
[----:B------:R-:W-:Y:S05]  /*25c0*/  @P0 BRA `(.L_x_46) ;  /* 0x0000000000340947 */ /* 0x000fea0003800000 */
[----:B------:R-:W-:Y:S01]  /*25d0*/  ISETP.NE.AND P0, PT, R9, R10, PT ;  /* 0x0000000a0900720c */ /* 0x000fe20003f05270 */
[----:B------:R-:W-:Y:S01]  /*25e0*/  IMAD.MOV.U32 R27, RZ, RZ, -0x80000 ;  /* 0xfff80000ff1b7424 */ /* 0x000fe200078e00ff */
[----:B------:R-:W-:-:S11]  /*25f0*/  MOV R26, 0x0 ;  /* 0x00000000001a7802 */ /* 0x000fd60000000f00 */
[----:B------:R-:W-:Y:S05]  /*2600*/  @!P0 BRA `(.L_x_44) ;  /* 0x0000000000408947 */ /* 0x000fea0003800000 */
[----:B------:R-:W-:Y:S02]  /*2610*/  ISETP.NE.AND P0, PT, R9, 0x7ff00000, PT ;  /* 0x7ff000000900780c */ /* 0x000fe40003f05270 */
[----:B------:R-:W-:Y:S02]  /*2620*/  LOP3.LUT R23, R31, 0x80000000, R23, 0x48, !PT ;  /* 0x800000001f177812 */ /* 0x000fe400078e4817 */
[----:B------:R-:W-:-:S13]  /*2630*/  ISETP.EQ.OR P0, PT, R10, RZ, !P0 ;  /* 0x000000ff0a00720c */ /* 0x000fda0004702670 */
[----:B------:R-:W-:Y:S01]  /*2640*/  @P0 LOP3.LUT R7, R23, 0x7ff00000, RZ, 0xfc, !PT ;  /* 0x7ff0000017070812 */ /* 0x000fe200078efcff */
[----:B------:R-:W-:Y:S01]  /*2650*/  @!P0 IMAD.MOV.U32 R26, RZ, RZ, RZ ;  /* 0x000000ffff1a8224 */ /* 0x000fe200078e00ff */
[----:B------:R-:W-:Y:S01]  /*2660*/  @!P0 MOV R27, R23 ;  /* 0x00000017001b8202 */ /* 0x000fe20000000f00 */
[----:B------:R-:W-:Y:S02]  /*2670*/  @P0 IMAD.MOV.U32 R26, RZ, RZ, RZ ;  /* 0x000000ffff1a0224 */ /* 0x000fe400078e00ff */
[----:B------:R-:W-:Y:S01]  /*2680*/  @P0 IMAD.MOV.U32 R27, RZ, RZ, R7 ;  /* 0x000000ffff1b0224 */ /* 0x000fe200078e0007 */
[----:B------:R-:W-:Y:S06]  /*2690*/  BRA `(.L_x_44) ;  /* 0x00000000001c7947 */ /* 0x000fec0003800000 */
.L_x_46:
[----:B------:R-:W-:Y:S02]  /*26a0*/  LOP3.LUT R7, R23, 0x80000, RZ, 0xfc, !PT ;  /* 0x0008000017077812 */ /* 0x000fe400078efcff */
[----:B------:R-:W-:-:S03]  /*26b0*/  MOV R26, R22 ;  /* 0x00000016001a7202 */ /* 0x000fc60000000f00 */
[----:B------:R-:W-:Y:S01]  /*26c0*/  IMAD.MOV.U32 R27, RZ, RZ, R7 ;  /* 0x000000ffff1b7224 */ /* 0x000fe200078e0007 */
[----:B------:R-:W-:Y:S06]  /*26d0*/  BRA `(.L_x_44) ;  /* 0x00000000000c7947 */ /* 0x000fec0003800000 */
.L_x_45:
[----:B------:R-:W-:Y:S01]  /*26e0*/  LOP3.LUT R7, R31, 0x80000, RZ, 0xfc, !PT ;  /* 0x000800001f077812 */ /* 0x000fe200078efcff */
[----:B------:R-:W-:-:S03]  /*26f0*/  IMAD.MOV.U32 R26, RZ, RZ, R30 ;  /* 0x000000ffff1a7224 */ /* 0x000fc600078e001e */
[----:B------:R-:W-:-:S07]  /*2700*/  MOV R27, R7 ;  /* 0x00000007001b7202 */ /* 0x000fce0000000f00 */
.L_x_44:
[----:B------:R-:W-:Y:S05]  /*2710*/  BSYNC.RECONVERGENT B1 ;  /* 0x0000000000017941 */ /* 0x000fea0003800200 */
.L_x_42:
[----:B------:R-:W-:Y:S01]  /*2720*/  MOV R10, R4 ;  /* 0x00000004000a7202 */ /* 0x000fe20000000f00 */
[----:B------:R-:W-:Y:S02]  /*2730*/  IMAD.MOV.U32 R11, RZ, RZ, 0x0 ;  /* 0x00000000ff0b7424 */ /* 0x000fe400078e00ff */
[----:B------:R-:W-:Y:S02]  /*2740*/  IMAD.MOV.U32 R8, RZ, RZ, R26 ;  /* 0x000000ffff087224 */ /* 0x000fe400078e001a */
[----:B------:R-:W-:Y:S01]  /*2750*/  IMAD.MOV.U32 R7, RZ, RZ, R27 ;  /* 0x000000ffff077224 */ /* 0x000fe200078e001b */
[----:B------:R-:W-:Y:S06]  /*2760*/  RET.REL.NODEC R10 `(_Z15pagerank_kerneliPKiS0_S0_PKdPd) ;  /* 0xffffffd80a247950 */ /* 0x000fec0003c3ffff */
.L_x_47:
[----:B------:R-:W-:-:S00]  /*2770*/  BRA `(.L_x_47) ;  /* 0xfffffffc00fc7947 */ /* 0x000fc0000383ffff */
[----:B------:R-:W-:-:S00]  /*2780*/  NOP ;  /* 0x0000000000007918 */ /* 0x000fc00000000000 */
[----:B------:R-:W-:-:S00]  /*2790*/  NOP ;  /* 0x0000000000007918 */ /* 0x000fc00000000000 */
[----:B------:R-:W-:-:S00]  /*27a0*/  NOP ;  /* 0x0000000000007918 */ /* 0x000fc00000000000 */
[----:B------:R-:W-:-:S00]  /*27b0*/  NOP ;  /* 0x0000000000007918 */ /* 0x000fc00000000000 */
[----:B------:R-:W-:-:S00]  /*27c0*/  NOP ;  /* 0x0000000000007918 */ /* 0x000fc00000000000 */
[----:B------:R-:W-:-:S00]  /*27d0*/  NOP ;  /* 0x0000000000007918 */ /* 0x000fc00000000000 */
[----:B------:R-:W-:-:S00]  /*27e0*/  NOP ;  /* 0x0000000000007918 */ /* 0x000fc00000000000 */
[----:B------:R-:W-:-:S00]  /*27f0*/  NOP ;  /* 0x0000000000007918 */ /* 0x000fc00000000000 */
.L_x_48:


//--------------------- .nv.shared.reserved.0     --------------------------
	.section	.nv.shared.reserved.0,"aw",@nobits
	.weak		__nv_reservedSMEM_offset_0_alias
	.size		__nv_reservedSMEM_offset_0_alias, 0, 64
	.other		__nv_reservedSMEM_offset_0_alias,@"STO_CUDA_RESERVED_SHARED STV_DEFAULT"
__nv_reservedSMEM_offset_0_alias:
	.zero		0
	.zero		64


//--------------------- .nv.constant0._Z15pagerank_kerneliPKiS0_S0_PKdPd --------------------------
	.section	.nv.constant0._Z15pagerank_kerneliPKiS0_S0_PKdPd,"a",@progbits
	.sectionflags	@""
	.align	4
.nv.constant0._Z15pagerank_kerneliPKiS0_S0_PKdPd:
	.zero		944


//--------------------- SYMBOLS --------------------------

	.type		.nv.reservedSmem.offset0,@object
	.size		.nv.reservedSmem.offset0,0x4
